	.headerflags	@"EF_CUDA_TEXMODE_UNIFIED EF_CUDA_64BIT_ADDRESS EF_CUDA_ACCELERATORS EF_CUDA_SM90 EF_CUDA_VIRTUAL_SM(EF_CUDA_SM90)"
	.elftype	@"ET_EXEC"


//--------------------- .nv.info                  --------------------------
	.section	.nv.info,"",@"SHT_CUDA_INFO"
	.align	4


	//----- nvinfo : EIATTR_REGCOUNT
	.align		4
        /*0000*/ 	.byte	0x04, 0x2f
        /*0002*/ 	.short	(.L_1 - .L_0)
	.align		4
.L_0:
        /*0004*/ 	.word	index@(triton_poi_fused__unsafe_index_add_convolution_mul_sub_75)
        /*0008*/ 	.word	0x00000028


	//----- nvinfo : EIATTR_MIN_STACK_SIZE
	.align		4
.L_1:
        /*000c*/ 	.byte	0x04, 0x12
        /*000e*/ 	.short	(.L_3 - .L_2)
	.align		4
.L_2:
        /*0010*/ 	.word	index@(triton_poi_fused__unsafe_index_add_convolution_mul_sub_75)
        /*0014*/ 	.word	0x00000000


	//----- nvinfo : EIATTR_FRAME_SIZE
	.align		4
.L_3:
        /*0018*/ 	.byte	0x04, 0x11
        /*001a*/ 	.short	(.L_5 - .L_4)
	.align		4
.L_4:
        /*001c*/ 	.word	index@(triton_poi_fused__unsafe_index_add_convolution_mul_sub_75)
        /*0020*/ 	.word	0x00000000


	//----- nvinfo : EIATTR_MIN_STACK_SIZE
	.align		4
.L_5:
        /*0024*/ 	.byte	0x04, 0x12
        /*0026*/ 	.short	(.L_7 - .L_6)
	.align		4
.L_6:
        /*0028*/ 	.word	index@(triton_poi_fused__unsafe_index_add_convolution_mul_sub_75)
        /*002c*/ 	.word	0x00000000
.L_7:


//--------------------- .nv.info.triton_poi_fused__unsafe_index_add_convolution_mul_sub_75 --------------------------
	.section	.nv.info.triton_poi_fused__unsafe_index_add_convolution_mul_sub_75,"",@"SHT_CUDA_INFO"
	.sectionflags	@""
	.align	4


	//----- nvinfo : EIATTR_CUDA_API_VERSION
	.align		4
        /*0000*/ 	.byte	0x04, 0x37
        /*0002*/ 	.short	(.L_9 - .L_8)
.L_8:
        /*0004*/ 	.word	0x0000007c


	//----- nvinfo : EIATTR_KPARAM_INFO
	.align		4
.L_9:
        /*0008*/ 	.byte	0x04, 0x17
        /*000a*/ 	.short	(.L_11 - .L_10)
.L_10:
        /*000c*/ 	.word	0x00000000
        /*0010*/ 	.short	0x000a
        /*0012*/ 	.short	0x004c
        /*0014*/ 	.byte	0x00, 0xf0, 0x11, 0x00


	//----- nvinfo : EIATTR_KPARAM_INFO
	.align		4
.L_11:
        /*0018*/ 	.byte	0x04, 0x17
        /*001a*/ 	.short	(.L_13 - .L_12)
.L_12:
        /*001c*/ 	.word	0x00000000
        /*0020*/ 	.short	0x0009
        /*0022*/ 	.short	0x0048
        /*0024*/ 	.byte	0x00, 0xf0, 0x11, 0x00


	//----- nvinfo : EIATTR_KPARAM_INFO
	.align		4
.L_13:
        /*0028*/ 	.byte	0x04, 0x17
        /*002a*/ 	.short	(.L_15 - .L_14)
.L_14:
        /*002c*/ 	.word	0x00000000
        /*0030*/ 	.short	0x0008
        /*0032*/ 	.short	0x0040
        /*0034*/ 	.byte	0x00, 0xf4, 0x21, 0x00


	//----- nvinfo : EIATTR_KPARAM_INFO
	.align		4
.L_15:
        /*0038*/ 	.byte	0x04, 0x17
        /*003a*/ 	.short	(.L_17 - .L_16)
.L_16:
        /*003c*/ 	.word	0x00000000
        /*0040*/ 	.short	0x0007
        /*0042*/ 	.short	0x0038
        /*0044*/ 	.byte	0x00, 0xf4, 0x21, 0x00


	//----- nvinfo : EIATTR_KPARAM_INFO
	.align		4
.L_17:
        /*0048*/ 	.byte	0x04, 0x17
        /*004a*/ 	.short	(.L_19 - .L_18)
.L_18:
        /*004c*/ 	.word	0x00000000
        /*0050*/ 	.short	0x0006
        /*0052*/ 	.short	0x0030
        /*0054*/ 	.byte	0x00, 0xf4, 0x21, 0x00


	//----- nvinfo : EIATTR_KPARAM_INFO
	.align		4
.L_19:
        /*0058*/ 	.byte	0x04, 0x17
        /*005a*/ 	.short	(.L_21 - .L_20)
.L_20:
        /*005c*/ 	.word	0x00000000
        /*0060*/ 	.short	0x0005
        /*0062*/ 	.short	0x0028
        /*0064*/ 	.byte	0x00, 0xf4, 0x21, 0x00


	//----- nvinfo : EIATTR_KPARAM_INFO
	.align		4
.L_21:
        /*0068*/ 	.byte	0x04, 0x17
        /*006a*/ 	.short	(.L_23 - .L_22)
.L_22:
        /*006c*/ 	.word	0x00000000
        /*0070*/ 	.short	0x0004
        /*0072*/ 	.short	0x0020
        /*0074*/ 	.byte	0x00, 0xf4, 0x21, 0x00


	//----- nvinfo : EIATTR_KPARAM_INFO
	.align		4
.L_23:
        /*0078*/ 	.byte	0x04, 0x17
        /*007a*/ 	.short	(.L_25 - .L_24)
.L_24:
        /*007c*/ 	.word	0x00000000
        /*0080*/ 	.short	0x0003
        /*0082*/ 	.short	0x0018
        /*0084*/ 	.byte	0x00, 0xf4, 0x21, 0x00


	//----- nvinfo : EIATTR_KPARAM_INFO
	.align		4
.L_25:
        /*0088*/ 	.byte	0x04, 0x17
        /*008a*/ 	.short	(.L_27 - .L_26)
.L_26:
        /*008c*/ 	.word	0x00000000
        /*0090*/ 	.short	0x0002
        /*0092*/ 	.short	0x0010
        /*0094*/ 	.byte	0x00, 0xf4, 0x21, 0x00


	//----- nvinfo : EIATTR_KPARAM_INFO
	.align		4
.L_27:
        /*0098*/ 	.byte	0x04, 0x17
        /*009a*/ 	.short	(.L_29 - .L_28)
.L_28:
        /*009c*/ 	.word	0x00000000
        /*00a0*/ 	.short	0x0001
        /*00a2*/ 	.short	0x0008
        /*00a4*/ 	.byte	0x00, 0xf4, 0x21, 0x00


	//----- nvinfo : EIATTR_KPARAM_INFO
	.align		4
.L_29:
        /*00a8*/ 	.byte	0x04, 0x17
        /*00aa*/ 	.short	(.L_31 - .L_30)
.L_30:
        /*00ac*/ 	.word	0x00000000
        /*00b0*/ 	.short	0x0000
        /*00b2*/ 	.short	0x0000
        /*00b4*/ 	.byte	0x00, 0xf4, 0x21, 0x00


	//----- nvinfo : EIATTR_SPARSE_MMA_MASK
	.align		4
.L_31:
        /*00b8*/ 	.byte	0x03, 0x50
        /*00ba*/ 	.short	0x0000


	//----- nvinfo : EIATTR_MAXREG_COUNT
	.align		4
        /*00bc*/ 	.byte	0x03, 0x1b
        /*00be*/ 	.short	0x00ff


	//----- nvinfo : EIATTR_EXIT_INSTR_OFFSETS
	.align		4
        /*00c0*/ 	.byte	0x04, 0x1c
        /*00c2*/ 	.short	(.L_33 - .L_32)


	//   ....[0]....
.L_32:
        /*00c4*/ 	.word	0x00000fc0


	//   ....[1]....
        /*00c8*/ 	.word	0x00000fe0


	//----- nvinfo : EIATTR_REQNTID
	.align		4
.L_33:
        /*00cc*/ 	.byte	0x04, 0x10
        /*00ce*/ 	.short	(.L_35 - .L_34)
.L_34:
        /*00d0*/ 	.word	0x00000080
        /*00d4*/ 	.word	0x00000001
        /*00d8*/ 	.word	0x00000001


	//----- nvinfo : EIATTR_CBANK_PARAM_SIZE
	.align		4
.L_35:
        /*00dc*/ 	.byte	0x03, 0x19
        /*00de*/ 	.short	0x0050


	//----- nvinfo : EIATTR_PARAM_CBANK
	.align		4
        /*00e0*/ 	.byte	0x04, 0x0a
        /*00e2*/ 	.short	(.L_37 - .L_36)
	.align		4
.L_36:
        /*00e4*/ 	.word	index@(.nv.constant0.triton_poi_fused__unsafe_index_add_convolution_mul_sub_75)
        /*00e8*/ 	.short	0x0210
        /*00ea*/ 	.short	0x0050


	//----- nvinfo : EIATTR_SW_WAR
	.align		4
.L_37:
        /*00ec*/ 	.byte	0x04, 0x36
        /*00ee*/ 	.short	(.L_39 - .L_38)
.L_38:
        /*00f0*/ 	.word	0x00000008
.L_39:


//--------------------- .nv.callgraph             --------------------------
	.section	.nv.callgraph,"",@"SHT_CUDA_CALLGRAPH"
	.align	4
	.sectionentsize	8
	.align		4
        /*0000*/ 	.word	0x00000000
	.align		4
        /*0004*/ 	.word	0xffffffff
	.align		4
        /*0008*/ 	.word	0x00000000
	.align		4
        /*000c*/ 	.word	0xfffffffe
	.align		4
        /*0010*/ 	.word	0x00000000
	.align		4
        /*0014*/ 	.word	0xfffffffd
	.align		4
        /*0018*/ 	.word	0x00000000
	.align		4
        /*001c*/ 	.word	0xfffffffc


//--------------------- .text.triton_poi_fused__unsafe_index_add_convolution_mul_sub_75 --------------------------
	.section	.text.triton_poi_fused__unsafe_index_add_convolution_mul_sub_75,"ax",@progbits
	.sectionflags	@"SHF_BARRIERS=1"
	.align	128
        .global         triton_poi_fused__unsafe_index_add_convolution_mul_sub_75
        .type           triton_poi_fused__unsafe_index_add_convolution_mul_sub_75,@function
        .size           triton_poi_fused__unsafe_index_add_convolution_mul_sub_75,(.L_x_1 - triton_poi_fused__unsafe_index_add_convolution_mul_sub_75)
        .other          triton_poi_fused__unsafe_index_add_convolution_mul_sub_75,@"STO_CUDA_ENTRY STV_DEFAULT"
triton_poi_fused__unsafe_index_add_convolution_mul_sub_75:
.text.triton_poi_fused__unsafe_index_add_convolution_mul_sub_75:
[----:B------:R-:W0:Y:S01]  /*0000*/  LDC R1, c[0x0][0x28] ;  /* 0x00000a00ff017b82 */ /* 0x000e220000000800 */
[----:B------:R-:W1:Y:S07]  /*0010*/  S2R R2, SR_TID.X ;  /* 0x0000000000027919 */ /* 0x000e6e0000002100 */
[----:B------:R-:W2:Y:S01]  /*0020*/  LDC.64 R36, c[0x0][0x220] ;  /* 0x00008800ff247b82 */ /* 0x000ea20000000a00 */
[----:B------:R-:W-:Y:S01]  /*0030*/  CS2R R10, SRZ ;  /* 0x00000000000a7805 */ /* 0x000fe2000001ff00 */
[----:B------:R-:W-:Y:S01]  /*0040*/  ULDC.64 UR4, c[0x0][0x208] ;  /* 0x0000820000047ab9 */ /* 0x000fe20000000a00 */
[----:B------:R-:W3:Y:S05]  /*0050*/  S2R R12, SR_CTAID.X ;  /* 0x00000000000c7919 */ /* 0x000eea0000002500 */
[----:B------:R-:W4:Y:S08]  /*0060*/  LDC.64 R16, c[0x0][0x230] ;  /* 0x00008c00ff107b82 */ /* 0x000f300000000a00 */
[----:B------:R-:W5:Y:S01]  /*0070*/  LDC.64 R30, c[0x0][0x218] ;  /* 0x00008600ff1e7b82 */ /* 0x000f620000000a00 */
[----:B------:R-:W-:-:S07]  /*0080*/  CS2R R8, SRZ ;  /* 0x0000000000087805 */ /* 0x000fce000001ff00 */
[----:B------:R-:W4:Y:S01]  /*0090*/  LDC.64 R20, c[0x0][0x240] ;  /* 0x00009000ff147b82 */ /* 0x000f220000000a00 */
[----:B------:R-:W-:-:S07]  /*00a0*/  CS2R R34, SRZ ;  /* 0x0000000000227805 */ /* 0x000fce000001ff00 */
[----:B------:R-:W5:Y:S01]  /*00b0*/  LDC.64 R6, c[0x0][0x238] ;  /* 0x00008e00ff067b82 */ /* 0x000f620000000a00 */
[----:B-1----:R-:W-:Y:S02]  /*00c0*/  SHF.R.U32.HI R0, RZ, 0x3, R2 ;  /* 0x00000003ff007819 */ /* 0x002fe40000011602 */
[----:B------:R-:W-:Y:S01]  /*00d0*/  CS2R R28, SRZ ;  /* 0x00000000001c7805 */ /* 0x000fe2000001ff00 */
[----:B---3--:R-:W-:Y:S01]  /*00e0*/  IMAD.SHL.U32 R25, R12, 0x20, RZ ;  /* 0x000000200c197824 */ /* 0x008fe200078e00ff */
[----:B------:R-:W-:Y:S01]  /*00f0*/  HFMA2.MMA R32, -RZ, RZ, 0, 0 ;  /* 0x00000000ff207435 */ /* 0x000fe200000001ff */
[----:B------:R-:W-:Y:S01]  /*0100*/  SGXT.U32 R0, R0, 0x4 ;  /* 0x000000040000781a */ /* 0x000fe20000000000 */
[----:B------:R-:W-:-:S03]  /*0110*/  ULDC.64 UR6, c[0x0][0x228] ;  /* 0x00008a0000067ab9 */ /* 0x000fc60000000a00 */
[----:B------:R-:W-:-:S04]  /*0120*/  LOP3.LUT R25, R25, R0, RZ, 0xfc, !PT ;  /* 0x0000000019197212 */ /* 0x000fc800078efcff */
[----:B------:R-:W-:Y:S02]  /*0130*/  SHF.R.S32.HI R0, RZ, 0x1f, R25 ;  /* 0x0000001fff007819 */ /* 0x000fe40000011419 */
[----:B------:R-:W-:Y:S02]  /*0140*/  ISETP.GE.AND P1, PT, R25, 0x40, PT ;  /* 0x000000401900780c */ /* 0x000fe40003f26270 */
[----:B------:R-:W-:-:S04]  /*0150*/  LEA.HI R0, R0, R25, RZ, 0x3 ;  /* 0x0000001900007211 */ /* 0x000fc800078f18ff */
[----:B------:R-:W-:-:S05]  /*0160*/  LOP3.LUT R4, R0, 0xfffffff8, RZ, 0xc0, !PT ;  /* 0xfffffff800047812 */ /* 0x000fca00078ec0ff */
[----:B------:R-:W-:-:S04]  /*0170*/  IMAD.IADD R33, R25, 0x1, -R4 ;  /* 0x0000000119217824 */ /* 0x000fc800078e0a04 */
[----:B--2---:R-:W-:-:S05]  /*0180*/  IMAD.WIDE R36, R33, 0x8, R36 ;  /* 0x0000000821247825 */ /* 0x004fca00078e0224 */
[----:B------:R-:W2:Y:S01]  /*0190*/  @!P1 LDG.E.EL.64 R10, desc[UR4][R36.64] ;  /* 0x00000004240a9981 */ /* 0x000ea2000c2e1b00 */
[----:B------:R-:W-:Y:S02]  /*01a0*/  SHF.R.S32.HI R27, RZ, 0x3, R0 ;  /* 0x00000003ff1b7819 */ /* 0x000fe40000011400 */
[----:B------:R-:W-:Y:S01]  /*01b0*/  CS2R R4, SRZ ;  /* 0x0000000000047805 */ /* 0x000fe2000001ff00 */
[----:B----4-:R-:W-:-:S04]  /*01c0*/  IMAD.WIDE R16, R33, 0x8, R16 ;  /* 0x0000000821107825 */ /* 0x010fc800078e0210 */
[C---:B-----5:R-:W-:Y:S01]  /*01d0*/  IMAD.WIDE R14, R27.reuse, 0x8, R30 ;  /* 0x000000081b0e7825 */ /* 0x060fe200078e021e */
[----:B------:R-:W3:Y:S04]  /*01e0*/  @!P1 LDG.E.EL.64 R4, desc[UR4][R16.64] ;  /* 0x0000000410049981 */ /* 0x000ee8000c2e1b00 */
[----:B------:R1:W4:Y:S01]  /*01f0*/  @!P1 LDG.E.EL.64 R8, desc[UR4][R14.64] ;  /* 0x000000040e089981 */ /* 0x000322000c2e1b00 */
[----:B0-----:R-:W-:Y:S01]  /*0200*/  IMAD.WIDE R18, R27, 0x8, R20 ;  /* 0x000000081b127825 */ /* 0x001fe200078e0214 */
[----:B------:R-:W0:Y:S04]  /*0210*/  S2R R0, SR_CTAID.Y ;  /* 0x0000000000007919 */ /* 0x000e280000002600 */
[----:B------:R5:W4:Y:S01]  /*0220*/  @!P1 LDG.E.EL.64 R34, desc[UR4][R18.64] ;  /* 0x0000000412229981 */ /* 0x000b22000c2e1b00 */
[----:B------:R-:W-:-:S04]  /*0230*/  LOP3.LUT R3, R25, 0x10, RZ, 0xfc, !PT ;  /* 0x0000001019037812 */ /* 0x000fc800078efcff */
[----:B------:R-:W-:Y:S02]  /*0240*/  ISETP.GE.AND P0, PT, R3, 0x40, PT ;  /* 0x000000400300780c */ /* 0x000fe40003f06270 */
[----:B------:R-:W-:Y:S02]  /*0250*/  SHF.R.S32.HI R22, RZ, 0x1a, R12 ;  /* 0x0000001aff167819 */ /* 0x000fe4000001140c */
[----:B------:R-:W-:Y:S02]  /*0260*/  CS2R R12, SRZ ;  /* 0x00000000000c7805 */ /* 0x000fe4000001ff00 */
[----:B-1----:R-:W-:Y:S02]  /*0270*/  CS2R R14, SRZ ;  /* 0x00000000000e7805 */ /* 0x002fe4000001ff00 */
[----:B------:R-:W-:Y:S02]  /*0280*/  SGXT R22, R22, 0x1 ;  /* 0x000000011616781a */ /* 0x000fe40000000200 */
[----:B------:R-:W-:-:S02]  /*0290*/  SHF.L.U32 R2, R2, 0x2, RZ ;  /* 0x0000000202027819 */ /* 0x000fc400000006ff */
[----:B------:R-:W-:Y:S01]  /*02a0*/  LEA.HI R22, R22, R3, RZ, 0x3 ;  /* 0x0000000316167211 */ /* 0x000fe200078f18ff */
[----:B------:R-:W4:Y:S01]  /*02b0*/  @!P0 LDG.E.EL.64 R12, desc[UR4][R36.64] ;  /* 0x00000004240c8981 */ /* 0x000f22000c2e1b00 */
[----:B------:R-:W-:Y:S02]  /*02c0*/  LOP3.LUT R2, R2, 0x1c, RZ, 0xc0, !PT ;  /* 0x0000001c02027812 */ /* 0x000fe400078ec0ff */
[----:B-----5:R-:W-:Y:S01]  /*02d0*/  SHF.R.S32.HI R19, RZ, 0x3, R22 ;  /* 0x00000003ff137819 */ /* 0x020fe20000011416 */
[----:B------:R1:W5:Y:S01]  /*02e0*/  @!P0 LDG.E.EL.64 R14, desc[UR4][R16.64] ;  /* 0x00000004100e8981 */ /* 0x000362000c2e1b00 */
[----:B------:R-:W-:-:S03]  /*02f0*/  CS2R R22, SRZ ;  /* 0x0000000000167805 */ /* 0x000fc6000001ff00 */
[----:B------:R-:W-:-:S04]  /*0300*/  IMAD.WIDE R30, R19, 0x8, R30 ;  /* 0x00000008131e7825 */ /* 0x000fc800078e021e */
[----:B0-----:R-:W-:Y:S01]  /*0310*/  IMAD R24, R0, 0x20, R2 ;  /* 0x0000002000187824 */ /* 0x001fe200078e0202 */
[----:B-1----:R-:W0:Y:S01]  /*0320*/  LDC.64 R16, c[0x0][0x248] ;  /* 0x00009200ff107b82 */ /* 0x002e220000000a00 */
[----:B------:R-:W-:Y:S01]  /*0330*/  SHF.R.S32.HI R0, RZ, 0x1a, R0 ;  /* 0x0000001aff007819 */ /* 0x000fe20000011400 */
[----:B------:R-:W-:Y:S01]  /*0340*/  IMAD.WIDE R36, R19, 0x8, R20 ;  /* 0x0000000813247825 */ /* 0x000fe200078e0214 */
[----:B------:R-:W5:Y:S02]  /*0350*/  @!P0 LDG.E.EL.64 R28, desc[UR4][R30.64] ;  /* 0x000000041e1c8981 */ /* 0x000f64000c2e1b00 */
[----:B------:R-:W-:Y:S02]  /*0360*/  SGXT R21, R0, 0x1 ;  /* 0x000000010015781a */ /* 0x000fe40000000200 */
[----:B------:R-:W5:Y:S02]  /*0370*/  @!P0 LDG.E.EL.64 R22, desc[UR4][R36.64] ;  /* 0x0000000424168981 */ /* 0x000f64000c2e1b00 */
[----:B------:R-:W-:Y:S01]  /*0380*/  LEA.HI R26, R21, R24, RZ, 0x9 ;  /* 0x00000018151a7211 */ /* 0x000fe200078f48ff */
[----:B------:R-:W-:-:S03]  /*0390*/  IMAD.WIDE R20, R33, 0x4, R6 ;  /* 0x0000000421147825 */ /* 0x000fc600078e0206 */
[----:B------:R-:W-:Y:S01]  /*03a0*/  LOP3.LUT R7, R26, 0xfffffe00, RZ, 0xc0, !PT ;  /* 0xfffffe001a077812 */ /* 0x000fe200078ec0ff */
[----:B------:R-:W-:Y:S01]  /*03b0*/  IMAD.MOV.U32 R0, RZ, RZ, RZ ;  /* 0x000000ffff007224 */ /* 0x000fe200078e00ff */
[----:B------:R-:W5:Y:S02]  /*03c0*/  @!P1 LDG.E.EL R32, desc[UR4][R20.64] ;  /* 0x0000000414209981 */ /* 0x000f64000c2e1900 */
[----:B------:R-:W-:-:S03]  /*03d0*/  IADD3 R24, R24, -R7, RZ ;  /* 0x8000000718187210 */ /* 0x000fc60007ffe0ff */
[----:B------:R-:W5:Y:S01]  /*03e0*/  @!P0 LDG.E.EL R0, desc[UR4][R20.64] ;  /* 0x0000000414008981 */ /* 0x000f62000c2e1900 */
[----:B0-----:R-:W-:-:S04]  /*03f0*/  IMAD.WIDE R6, R27, 0x4, R16 ;  /* 0x000000041b067825 */ /* 0x001fc800078e0210 */
[----:B------:R-:W-:Y:S01]  /*0400*/  IMAD.WIDE R16, R19, 0x4, R16 ;  /* 0x0000000413107825 */ /* 0x000fe200078e0210 */
[----:B------:R-:W-:-:S03]  /*0410*/  SHF.R.S32.HI R26, RZ, 0x9, R26 ;  /* 0x00000009ff1a7819 */ /* 0x000fc6000001141a */
[----:B------:R-:W-:Y:S01]  /*0420*/  IMAD.MOV.U32 R2, RZ, RZ, RZ ;  /* 0x000000ffff027224 */ /* 0x000fe200078e00ff */
[----:B------:R-:W-:-:S05]  /*0430*/  MOV R27, RZ ;  /* 0x000000ff001b7202 */ /* 0x000fca0000000f00 */
[----:B------:R0:W5:Y:S04]  /*0440*/  @!P0 LDG.E.EL R2, desc[UR4][R16.64] ;  /* 0x0000000410028981 */ /* 0x000168000c2e1900 */
[----:B------:R1:W5:Y:S01]  /*0450*/  @!P1 LDG.E.EL R27, desc[UR4][R6.64] ;  /* 0x00000004061b9981 */ /* 0x000362000c2e1900 */
[----:B0-----:R-:W-:Y:S02]  /*0460*/  SHF.L.U32 R16, R26, 0xd, RZ ;  /* 0x0000000d1a107819 */ /* 0x001fe400000006ff */
[----:B-1----:R-:W-:Y:S02]  /*0470*/  CS2R R6, SRZ ;  /* 0x0000000000067805 */ /* 0x002fe4000001ff00 */
[----:B--2---:R-:W-:-:S04]  /*0480*/  SHF.R.U32.HI R33, RZ, 0x1d, R11 ;  /* 0x0000001dff217819 */ /* 0x004fc8000001160b */
[----:B------:R-:W-:-:S04]  /*0490*/  LOP3.LUT R33, R33, 0x4, RZ, 0xc0, !PT ;  /* 0x0000000421217812 */ /* 0x000fc800078ec0ff */
[----:B------:R-:W-:-:S05]  /*04a0*/  IADD3 R10, P2, R10, R33, RZ ;  /* 0x000000210a0a7210 */ /* 0x000fca0007f5e0ff */
[----:B------:R-:W-:Y:S01]  /*04b0*/  IMAD.X R19, RZ, RZ, R11, P2 ;  /* 0x000000ffff137224 */ /* 0x000fe200010e060b */
[----:B---3--:R-:W-:Y:S02]  /*04c0*/  SHF.R.U32.HI R11, RZ, 0x1d, R5 ;  /* 0x0000001dff0b7819 */ /* 0x008fe40000011605 */
[----:B----4-:R-:W-:Y:S02]  /*04d0*/  SHF.R.U32.HI R31, RZ, 0x1d, R9 ;  /* 0x0000001dff1f7819 */ /* 0x010fe40000011609 */
[----:B------:R-:W-:Y:S02]  /*04e0*/  LOP3.LUT R11, R11, 0x4, RZ, 0xc0, !PT ;  /* 0x000000040b0b7812 */ /* 0x000fe400078ec0ff */
[----:B------:R-:W-:Y:S02]  /*04f0*/  LOP3.LUT R31, R31, 0x4, RZ, 0xc0, !PT ;  /* 0x000000041f1f7812 */ /* 0x000fe400078ec0ff */
[----:B------:R-:W-:Y:S02]  /*0500*/  LEA R30, P3, R10, UR6, 0xb ;  /* 0x000000060a1e7c11 */ /* 0x000fe4000f8658ff */
[----:B------:R-:W-:-:S02]  /*0510*/  IADD3 R4, P4, R4, R11, RZ ;  /* 0x0000000b04047210 */ /* 0x000fc40007f9e0ff */
[----:B------:R-:W-:Y:S02]  /*0520*/  IADD3 R8, P2, R8, R31, RZ ;  /* 0x0000001f08087210 */ /* 0x000fe40007f5e0ff */
[----:B------:R-:W-:Y:S01]  /*0530*/  LEA.HI.X R31, R10, UR7, R19, 0xb, P3 ;  /* 0x000000070a1f7c11 */ /* 0x000fe200098f5c13 */
[----:B------:R-:W-:Y:S01]  /*0540*/  IMAD.X R5, RZ, RZ, R5, P4 ;  /* 0x000000ffff057224 */ /* 0x000fe200020e0605 */
[----:B------:R-:W-:Y:S02]  /*0550*/  IADD3.X R11, RZ, R9, RZ, P2, !PT ;  /* 0x00000009ff0b7210 */ /* 0x000fe400017fe4ff */
[----:B------:R-:W-:Y:S01]  /*0560*/  LEA R20, P2, R4, UR6, 0xb ;  /* 0x0000000604147c11 */ /* 0x000fe2000f8458ff */
[----:B------:R-:W-:Y:S01]  /*0570*/  IMAD.WIDE R30, R24, 0x4, R30 ;  /* 0x00000004181e7825 */ /* 0x000fe200078e021e */
[----:B------:R-:W-:Y:S02]  /*0580*/  SHF.L.U32 R19, R8, 0xd, RZ ;  /* 0x0000000d08137819 */ /* 0x000fe400000006ff */
[----:B------:R-:W-:-:S02]  /*0590*/  LEA.HI.X R21, R4, UR7, R5, 0xb, P2 ;  /* 0x0000000704157c11 */ /* 0x000fc400090f5c05 */
[----:B------:R-:W-:Y:S02]  /*05a0*/  SHF.L.U64.HI R11, R8, 0xd, R11 ;  /* 0x0000000d080b7819 */ /* 0x000fe4000001020b */
[----:B------:R-:W-:Y:S01]  /*05b0*/  IADD3 R8, P2, R30, R19, RZ ;  /* 0x000000131e087210 */ /* 0x000fe20007f5e0ff */
[----:B------:R-:W-:Y:S01]  /*05c0*/  IMAD.WIDE R20, R24, 0x4, R20 ;  /* 0x0000000418147825 */ /* 0x000fe200078e0214 */
[----:B------:R-:W-:-:S03]  /*05d0*/  CS2R R4, SRZ ;  /* 0x0000000000047805 */ /* 0x000fc6000001ff00 */
[----:B------:R-:W-:Y:S01]  /*05e0*/  IMAD.X R9, R31, 0x1, R11, P2 ;  /* 0x000000011f097824 */ /* 0x000fe200010e060b */
[----:B------:R-:W-:Y:S01]  /*05f0*/  IADD3 R18, P2, R20, R19, RZ ;  /* 0x0000001314127210 */ /* 0x000fe20007f5e0ff */
[----:B------:R-:W-:-:S04]  /*0600*/  IMAD.WIDE R8, R16, 0x4, R8 ;  /* 0x0000000410087825 */ /* 0x000fc800078e0208 */
[----:B------:R-:W-:Y:S01]  /*0610*/  IMAD.X R19, R21, 0x1, R11, P2 ;  /* 0x0000000115137824 */ /* 0x000fe200010e060b */
[----:B------:R0:W2:Y:S01]  /*0620*/  @!P1 LDG.E.128 R4, desc[UR4][R8.64] ;  /* 0x0000000408049981 */ /* 0x0000a2000c1e1d00 */
[----:B------:R-:W-:Y:S01]  /*0630*/  CS2R R10, SRZ ;  /* 0x00000000000a7805 */ /* 0x000fe2000001ff00 */
[----:B------:R-:W-:Y:S01]  /*0640*/  IMAD.WIDE R18, R16, 0x4, R18 ;  /* 0x0000000410127825 */ /* 0x000fe200078e0212 */
[----:B0-----:R-:W-:-:S06]  /*0650*/  CS2R R8, SRZ ;  /* 0x0000000000087805 */ /* 0x001fcc000001ff00 */
[----:B------:R0:W2:Y:S01]  /*0660*/  @!P1 LDG.E.128 R8, desc[UR4][R18.64] ;  /* 0x0000000412089981 */ /* 0x0000a2000c1e1d00 */
[----:B------:R-:W-:-:S04]  /*0670*/  SHF.R.U32.HI R17, RZ, 0x1d, R35 ;  /* 0x0000001dff117819 */ /* 0x000fc80000011623 */
[----:B------:R-:W-:-:S04]  /*0680*/  LOP3.LUT R17, R17, 0x4, RZ, 0xc0, !PT ;  /* 0x0000000411117812 */ /* 0x000fc800078ec0ff */
[----:B------:R-:W-:-:S04]  /*0690*/  IADD3 R17, P2, R34, R17, RZ ;  /* 0x0000001122117210 */ /* 0x000fc80007f5e0ff */
[----:B------:R-:W-:Y:S01]  /*06a0*/  IADD3.X R34, RZ, R35, RZ, P2, !PT ;  /* 0x00000023ff227210 */ /* 0x000fe200017fe4ff */
[----:B------:R-:W-:-:S03]  /*06b0*/  IMAD.SHL.U32 R33, R17, 0x2000, RZ ;  /* 0x0000200011217824 */ /* 0x000fc600078e00ff */
[----:B------:R-:W-:Y:S02]  /*06c0*/  SHF.L.U64.HI R17, R17, 0xd, R34 ;  /* 0x0000000d11117819 */ /* 0x000fe40000010222 */
[----:B0-----:R-:W-:Y:S02]  /*06d0*/  IADD3 R18, P2, R30, R33, RZ ;  /* 0x000000211e127210 */ /* 0x001fe40007f5e0ff */
[----:B------:R-:W-:Y:S02]  /*06e0*/  IADD3 R20, P3, R20, R33, RZ ;  /* 0x0000002114147210 */ /* 0x000fe40007f7e0ff */
[----:B------:R-:W-:Y:S02]  /*06f0*/  IADD3.X R19, R31, R17, RZ, P2, !PT ;  /* 0x000000111f137210 */ /* 0x000fe400017fe4ff */
[----:B------:R-:W-:Y:S01]  /*0700*/  SHF.R.U32.HI R31, RZ, 0x1d, R13 ;  /* 0x0000001dff1f7819 */ /* 0x000fe2000001160d */
[----:B------:R-:W-:Y:S01]  /*0710*/  IMAD.X R21, R21, 0x1, R17, P3 ;  /* 0x0000000115157824 */ /* 0x000fe200018e0611 */
[----:B-----5:R-:W-:-:S02]  /*0720*/  SHF.R.U32.HI R17, RZ, 0x1d, R15 ;  /* 0x0000001dff117819 */ /* 0x020fc4000001160f */
[----:B------:R-:W-:Y:S02]  /*0730*/  LOP3.LUT R31, R31, 0x4, RZ, 0xc0, !PT ;  /* 0x000000041f1f7812 */ /* 0x000fe400078ec0ff */
[----:B------:R-:W-:Y:S02]  /*0740*/  LOP3.LUT R17, R17, 0x4, RZ, 0xc0, !PT ;  /* 0x0000000411117812 */ /* 0x000fe400078ec0ff */
[----:B------:R-:W-:Y:S02]  /*0750*/  IADD3 R12, P2, R12, R31, RZ ;  /* 0x0000001f0c0c7210 */ /* 0x000fe40007f5e0ff */
[----:B------:R-:W-:Y:S02]  /*0760*/  IADD3 R30, P3, R14, R17, RZ ;  /* 0x000000110e1e7210 */ /* 0x000fe40007f7e0ff */
[----:B------:R-:W-:Y:S02]  /*0770*/  IADD3.X R17, RZ, R13, RZ, P2, !PT ;  /* 0x0000000dff117210 */ /* 0x000fe400017fe4ff */
[----:B------:R-:W-:-:S02]  /*0780*/  LEA R14, P2, R12, UR6, 0xb ;  /* 0x000000060c0e7c11 */ /* 0x000fc4000f8458ff */
[----:B------:R-:W-:Y:S02]  /*0790*/  SHF.R.U32.HI R33, RZ, 0x1d, R29 ;  /* 0x0000001dff217819 */ /* 0x000fe4000001161d */
[----:B------:R-:W-:Y:S01]  /*07a0*/  SHF.R.U32.HI R31, RZ, 0x1d, R23 ;  /* 0x0000001dff1f7819 */ /* 0x000fe20000011617 */
[----:B------:R-:W-:Y:S01]  /*07b0*/  IMAD.X R13, RZ, RZ, R15, P3 ;  /* 0x000000ffff0d7224 */ /* 0x000fe200018e060f */
[----:B------:R-:W-:Y:S02]  /*07c0*/  LEA.HI.X R15, R12, UR7, R17, 0xb, P2 ;  /* 0x000000070c0f7c11 */ /* 0x000fe400090f5c11 */
[----:B------:R-:W-:Y:S02]  /*07d0*/  LOP3.LUT R33, R33, 0x4, RZ, 0xc0, !PT ;  /* 0x0000000421217812 */ /* 0x000fe400078ec0ff */
[----:B------:R-:W-:Y:S02]  /*07e0*/  LOP3.LUT R31, R31, 0x4, RZ, 0xc0, !PT ;  /* 0x000000041f1f7812 */ /* 0x000fe400078ec0ff */
[----:B------:R-:W-:-:S02]  /*07f0*/  LEA R12, P3, R30, UR6, 0xb ;  /* 0x000000061e0c7c11 */ /* 0x000fc4000f8658ff */
[----:B------:R-:W-:Y:S02]  /*0800*/  IADD3 R17, P2, R28, R33, RZ ;  /* 0x000000211c117210 */ /* 0x000fe40007f5e0ff */
[----:B------:R-:W-:Y:S02]  /*0810*/  IADD3 R22, P4, R22, R31, RZ ;  /* 0x0000001f16167210 */ /* 0x000fe40007f9e0ff */
[----:B------:R-:W-:Y:S01]  /*0820*/  LEA.HI.X R13, R30, UR7, R13, 0xb, P3 ;  /* 0x000000071e0d7c11 */ /* 0x000fe200098f5c0d */
[----:B------:R-:W-:Y:S01]  /*0830*/  IMAD.WIDE R14, R24, 0x4, R14 ;  /* 0x00000004180e7825 */ /* 0x000fe200078e020e */
[----:B------:R-:W-:-:S03]  /*0840*/  IADD3.X R28, RZ, R29, RZ, P2, !PT ;  /* 0x0000001dff1c7210 */ /* 0x000fc600017fe4ff */
[----:B------:R-:W-:Y:S02]  /*0850*/  IMAD.X R23, RZ, RZ, R23, P4 ;  /* 0x000000ffff177224 */ /* 0x000fe400020e0617 */
[----:B------:R-:W-:Y:S02]  /*0860*/  IMAD.SHL.U32 R29, R22, 0x2000, RZ ;  /* 0x00002000161d7824 */ /* 0x000fe400078e00ff */
[----:B------:R-:W-:Y:S01]  /*0870*/  IMAD.WIDE R12, R24, 0x4, R12 ;  /* 0x00000004180c7825 */ /* 0x000fe200078e020c */
[C---:B------:R-:W-:Y:S02]  /*0880*/  SHF.L.U32 R37, R17.reuse, 0xd, RZ ;  /* 0x0000000d11257819 */ /* 0x040fe400000006ff */
[----:B------:R-:W-:Y:S02]  /*0890*/  SHF.L.U64.HI R17, R17, 0xd, R28 ;  /* 0x0000000d11117819 */ /* 0x000fe4000001021c */
[----:B------:R-:W-:Y:S02]  /*08a0*/  SHF.L.U64.HI R23, R22, 0xd, R23 ;  /* 0x0000000d16177819 */ /* 0x000fe40000010217 */
[----:B------:R-:W-:-:S02]  /*08b0*/  IADD3 R30, P4, R14, R29, RZ ;  /* 0x0000001d0e1e7210 */ /* 0x000fc40007f9e0ff */
[----:B------:R-:W-:Y:S02]  /*08c0*/  IADD3 R28, P5, R12, R29, RZ ;  /* 0x0000001d0c1c7210 */ /* 0x000fe40007fbe0ff */
[----:B------:R-:W-:Y:S02]  /*08d0*/  IADD3 R34, P2, R14, R37, RZ ;  /* 0x000000250e227210 */ /* 0x000fe40007f5e0ff */
[----:B------:R-:W-:Y:S01]  /*08e0*/  IADD3 R36, P3, R12, R37, RZ ;  /* 0x000000250c247210 */ /* 0x000fe20007f7e0ff */
[--C-:B------:R-:W-:Y:S01]  /*08f0*/  IMAD.X R31, R15, 0x1, R23.reuse, P4 ;  /* 0x000000010f1f7824 */ /* 0x100fe200020e0617 */
[----:B------:R-:W-:Y:S01]  /*0900*/  IADD3.X R35, R15, R17, RZ, P2, !PT ;  /* 0x000000110f237210 */ /* 0x000fe200017fe4ff */
[----:B------:R-:W-:Y:S01]  /*0910*/  IMAD.X R29, R13, 0x1, R23, P5 ;  /* 0x000000010d1d7824 */ /* 0x000fe200028e0617 */
[----:B------:R-:W-:Y:S02]  /*0920*/  IADD3.X R37, R13, R17, RZ, P3, !PT ;  /* 0x000000110d257210 */ /* 0x000fe40001ffe4ff */
[----:B------:R-:W-:-:S02]  /*0930*/  CS2R R12, SRZ ;  /* 0x00000000000c7805 */ /* 0x000fc4000001ff00 */
[----:B------:R-:W-:Y:S01]  /*0940*/  CS2R R14, SRZ ;  /* 0x00000000000e7805 */ /* 0x000fe2000001ff00 */
[----:B------:R-:W-:-:S04]  /*0950*/  IMAD.WIDE R18, R16, 0x4, R18 ;  /* 0x0000000410127825 */ /* 0x000fc800078e0212 */
[C---:B------:R-:W-:Y:S01]  /*0960*/  IMAD.WIDE R20, R16.reuse, 0x4, R20 ;  /* 0x0000000410147825 */ /* 0x040fe200078e0214 */
[----:B------:R0:W3:Y:S03]  /*0970*/  @!P1 LDG.E.128 R12, desc[UR4][R18.64] ;  /* 0x00000004120c9981 */ /* 0x0000e6000c1e1d00 */
[----:B------:R-:W-:-:S04]  /*0980*/  IMAD.WIDE R34, R16, 0x4, R34 ;  /* 0x0000000410227825 */ /* 0x000fc800078e0222 */
[----:B------:R-:W-:Y:S01]  /*0990*/  IMAD.WIDE R36, R16, 0x4, R36 ;  /* 0x0000000410247825 */ /* 0x000fe200078e0224 */
[----:B0-----:R-:W-:-:S03]  /*09a0*/  CS2R R18, SRZ ;  /* 0x0000000000127805 */ /* 0x001fc6000001ff00 */
[----:B------:R-:W-:-:S04]  /*09b0*/  IMAD.WIDE R30, R16, 0x4, R30 ;  /* 0x00000004101e7825 */ /* 0x000fc800078e021e */
[----:B------:R-:W-:Y:S01]  /*09c0*/  IMAD.WIDE R28, R16, 0x4, R28 ;  /* 0x00000004101c7825 */ /* 0x000fe200078e021c */
[----:B------:R-:W-:-:S06]  /*09d0*/  CS2R R16, SRZ ;  /* 0x0000000000107805 */ /* 0x000fcc000001ff00 */
[----:B------:R0:W3:Y:S02]  /*09e0*/  @!P1 LDG.E.128 R16, desc[UR4][R20.64] ;  /* 0x0000000414109981 */ /* 0x0000e4000c1e1d00 */
[----:B0-----:R-:W-:Y:S01]  /*09f0*/  CS2R R20, SRZ ;  /* 0x0000000000147805 */ /* 0x001fe2000001ff00 */
[----:B--2---:R-:W-:Y:S01]  /*0a00*/  FADD R23, R8, -R4 ;  /* 0x8000000408177221 */ /* 0x004fe20000000000 */
[----:B------:R-:W-:-:S03]  /*0a10*/  FADD R22, R9, -R5 ;  /* 0x8000000509167221 */ /* 0x000fc60000000000 */
[-C--:B------:R-:W-:Y:S01]  /*0a20*/  FFMA R8, R23, R32.reuse, R4 ;  /* 0x0000002017087223 */ /* 0x080fe20000000004 */
[----:B------:R-:W-:Y:S01]  /*0a30*/  FFMA R9, R22, R32, R5 ;  /* 0x0000002016097223 */ /* 0x000fe20000000005 */
[----:B------:R-:W-:Y:S01]  /*0a40*/  CS2R R22, SRZ ;  /* 0x0000000000167805 */ /* 0x000fe2000001ff00 */
[----:B------:R-:W-:Y:S01]  /*0a50*/  FADD R33, R10, -R6 ;  /* 0x800000060a217221 */ /* 0x000fe20000000000 */
[----:B------:R-:W-:-:S03]  /*0a60*/  FADD R4, R11, -R7 ;  /* 0x800000070b047221 */ /* 0x000fc60000000000 */
[-C--:B------:R-:W-:Y:S01]  /*0a70*/  FFMA R33, R33, R32.reuse, R6 ;  /* 0x0000002021217223 */ /* 0x080fe20000000006 */
[----:B------:R0:W2:Y:S02]  /*0a80*/  @!P0 LDG.E.128 R20, desc[UR4][R34.64] ;  /* 0x0000000422148981 */ /* 0x0000a4000c1e1d00 */
[----:B0-----:R-:W-:Y:S01]  /*0a90*/  FFMA R34, R4, R32, R7 ;  /* 0x0000002004227223 */ /* 0x001fe20000000007 */
[----:B------:R-:W-:Y:S02]  /*0aa0*/  CS2R R4, SRZ ;  /* 0x0000000000047805 */ /* 0x000fe4000001ff00 */
[----:B------:R-:W-:-:S06]  /*0ab0*/  CS2R R6, SRZ ;  /* 0x0000000000067805 */ /* 0x000fcc000001ff00 */
[----:B------:R0:W2:Y:S02]  /*0ac0*/  @!P0 LDG.E.128 R4, desc[UR4][R36.64] ;  /* 0x0000000424048981 */ /* 0x0000a4000c1e1d00 */
[----:B0-----:R-:W0:Y:S01]  /*0ad0*/  LDC.64 R36, c[0x0][0x210] ;  /* 0x00008400ff247b82 */ /* 0x001e220000000a00 */
[----:B------:R-:W-:-:S05]  /*0ae0*/  LEA R26, R26, R24, 0xf ;  /* 0x000000181a1a7211 */ /* 0x000fca00078e78ff */
[----:B------:R-:W-:Y:S02]  /*0af0*/  IMAD R25, R25, 0x200, R26 ;  /* 0x0000020019197824 */ /* 0x000fe400078e021a */
[----:B---3--:R-:W-:Y:S01]  /*0b00*/  FADD R11, R16, -R12 ;  /* 0x8000000c100b7221 */ /* 0x008fe20000000000 */
[----:B------:R-:W-:-:S03]  /*0b10*/  FADD R10, R17, -R13 ;  /* 0x8000000d110a7221 */ /* 0x000fc60000000000 */
[-C--:B------:R-:W-:Y:S01]  /*0b20*/  FFMA R11, R11, R32.reuse, R12 ;  /* 0x000000200b0b7223 */ /* 0x080fe2000000000c */
[----:B------:R-:W-:-:S03]  /*0b30*/  FFMA R10, R10, R32, R13 ;  /* 0x000000200a0a7223 */ /* 0x000fc6000000000d */
[----:B------:R-:W-:Y:S01]  /*0b40*/  FADD R11, -R8, R11 ;  /* 0x0000000b080b7221 */ /* 0x000fe20000000100 */
[----:B------:R-:W-:Y:S01]  /*0b50*/  FADD R10, -R9, R10 ;  /* 0x0000000a090a7221 */ /* 0x000fe20000000100 */
[----:B------:R-:W-:Y:S02]  /*0b60*/  FADD R12, R19, -R15 ;  /* 0x8000000f130c7221 */ /* 0x000fe40000000000 */
[-C--:B------:R-:W-:Y:S01]  /*0b70*/  FFMA R19, R11, R27.reuse, R8 ;  /* 0x0000001b0b137223 */ /* 0x080fe20000000008 */
[----:B------:R-:W-:Y:S01]  /*0b80*/  FFMA R16, R10, R27, R9 ;  /* 0x0000001b0a107223 */ /* 0x000fe20000000009 */
[----:B------:R-:W-:Y:S02]  /*0b90*/  CS2R R8, SRZ ;  /* 0x0000000000087805 */ /* 0x000fe4000001ff00 */
[----:B------:R-:W-:Y:S01]  /*0ba0*/  CS2R R10, SRZ ;  /* 0x00000000000a7805 */ /* 0x000fe2000001ff00 */
[----:B------:R-:W-:-:S05]  /*0bb0*/  FADD R13, R18, -R14 ;  /* 0x8000000e120d7221 */ /* 0x000fca0000000000 */
[----:B------:R1:W3:Y:S01]  /*0bc0*/  @!P0 LDG.E.128 R8, desc[UR4][R30.64] ;  /* 0x000000041e088981 */ /* 0x0002e2000c1e1d00 */
[-C--:B------:R-:W-:Y:S01]  /*0bd0*/  FFMA R14, R13, R32.reuse, R14 ;  /* 0x000000200d0e7223 */ /* 0x080fe2000000000e */
[----:B------:R-:W-:Y:S01]  /*0be0*/  FFMA R15, R12, R32, R15 ;  /* 0x000000200c0f7223 */ /* 0x000fe2000000000f */
[----:B-1----:R-:W1:Y:S02]  /*0bf0*/  LDC.64 R30, c[0x0][0x250] ;  /* 0x00009400ff1e7b82 */ /* 0x002e640000000a00 */
[----:B------:R-:W-:Y:S01]  /*0c00*/  FADD R14, -R33, R14 ;  /* 0x0000000e210e7221 */ /* 0x000fe20000000100 */
[----:B------:R-:W-:Y:S01]  /*0c10*/  FADD R15, -R34, R15 ;  /* 0x0000000f220f7221 */ /* 0x000fe20000000100 */
[----:B------:R-:W-:Y:S02]  /*0c20*/  CS2R R12, SRZ ;  /* 0x00000000000c7805 */ /* 0x000fe4000001ff00 */
[-C--:B------:R-:W-:Y:S01]  /*0c30*/  FFMA R17, R14, R27.reuse, R33 ;  /* 0x0000001b0e117223 */ /* 0x080fe20000000021 */
[----:B------:R-:W-:Y:S01]  /*0c40*/  FFMA R18, R15, R27, R34 ;  /* 0x0000001b0f127223 */ /* 0x000fe20000000022 */
[----:B------:R-:W-:-:S02]  /*0c50*/  CS2R R14, SRZ ;  /* 0x00000000000e7805 */ /* 0x000fc4000001ff00 */
[----:B------:R-:W-:-:S04]  /*0c60*/  LEA R27, R3, R26, 0x9 ;  /* 0x0000001a031b7211 */ /* 0x000fc800078e48ff */
[----:B------:R0:W3:Y:S02]  /*0c70*/  @!P0 LDG.E.128 R12, desc[UR4][R28.64] ;  /* 0x000000041c0c8981 */ /* 0x0000e4000c1e1d00 */
[----:B0-----:R-:W-:-:S04]  /*0c80*/  IMAD.WIDE R28, R25, 0x4, R36 ;  /* 0x00000004191c7825 */ /* 0x001fc800078e0224 */
[----:B-1----:R-:W-:-:S04]  /*0c90*/  IMAD.WIDE R24, R24, 0x4, R30 ;  /* 0x0000000418187825 */ /* 0x002fc800078e021e */
[----:B------:R-:W-:Y:S02]  /*0ca0*/  IMAD.WIDE R36, R27, 0x4, R36 ;  /* 0x000000041b247825 */ /* 0x000fe400078e0224 */
[----:B------:R-:W4:Y:S02]  /*0cb0*/  LDG.E.EL.128 R24, desc[UR4][R24.64] ;  /* 0x0000000418187981 */ /* 0x000f24000c2e1d00 */
[----:B--2---:R-:W-:Y:S01]  /*0cc0*/  FADD R3, R4, -R20 ;  /* 0x8000001404037221 */ /* 0x004fe20000000000 */
[----:B------:R-:W-:Y:S01]  /*0cd0*/  FADD R32, R5, -R21 ;  /* 0x8000001505207221 */ /* 0x000fe20000000000 */
[----:B------:R-:W-:Y:S01]  /*0ce0*/  FADD R33, R6, -R22 ;  /* 0x8000001606217221 */ /* 0x000fe20000000000 */
[----:B------:R-:W-:Y:S01]  /*0cf0*/  FADD R34, R7, -R23 ;  /* 0x8000001707227221 */ /* 0x000fe20000000000 */
[----:B------:R-:W-:Y:S02]  /*0d00*/  CS2R R4, SRZ ;  /* 0x0000000000047805 */ /* 0x000fe4000001ff00 */
[----:B------:R-:W-:Y:S01]  /*0d10*/  CS2R R6, SRZ ;  /* 0x0000000000067805 */ /* 0x000fe2000001ff00 */
[-C--:B------:R-:W-:Y:S01]  /*0d20*/  FFMA R3, R3, R0.reuse, R20 ;  /* 0x0000000003037223 */ /* 0x080fe20000000014 */
[-C--:B------:R-:W-:Y:S01]  /*0d30*/  FFMA R32, R32, R0.reuse, R21 ;  /* 0x0000000020207223 */ /* 0x080fe20000000015 */
[-C--:B------:R-:W-:Y:S01]  /*0d40*/  FFMA R33, R33, R0.reuse, R22 ;  /* 0x0000000021217223 */ /* 0x080fe20000000016 */
[----:B------:R-:W-:-:S02]  /*0d50*/  FFMA R34, R34, R0, R23 ;  /* 0x0000000022227223 */ /* 0x000fc40000000017 */
[----:B------:R-:W4:Y:S01]  /*0d60*/  @!P1 LDG.E.EL.128 R4, desc[UR4][R28.64] ;  /* 0x000000041c049981 */ /* 0x000f22000c2e1d00 */
[----:B------:R-:W-:Y:S02]  /*0d70*/  CS2R R20, SRZ ;  /* 0x0000000000147805 */ /* 0x000fe4000001ff00 */
[----:B------:R-:W-:-:S06]  /*0d80*/  CS2R R22, SRZ ;  /* 0x0000000000167805 */ /* 0x000fcc000001ff00 */
[----:B------:R-:W2:Y:S01]  /*0d90*/  @!P0 LDG.E.EL.128 R20, desc[UR4][R36.64] ;  /* 0x0000000424148981 */ /* 0x000ea2000c2e1d00 */
[----:B---3--:R-:W-:Y:S01]  /*0da0*/  FADD R31, R12, -R8 ;  /* 0x800000080c1f7221 */ /* 0x008fe20000000000 */
[----:B------:R-:W-:Y:S01]  /*0db0*/  FADD R12, R13, -R9 ;  /* 0x800000090d0c7221 */ /* 0x000fe20000000000 */
[----:B------:R-:W-:-:S03]  /*0dc0*/  FADD R13, R14, -R10 ;  /* 0x8000000a0e0d7221 */ /* 0x000fc60000000000 */
[-C--:B------:R-:W-:Y:S01]  /*0dd0*/  FFMA R9, R12, R0.reuse, R9 ;  /* 0x000000000c097223 */ /* 0x080fe20000000009 */
[--C-:B------:R-:W-:Y:S01]  /*0de0*/  FADD R12, R15, -R11.reuse ;  /* 0x8000000b0f0c7221 */ /* 0x100fe20000000000 */
[-C--:B------:R-:W-:Y:S01]  /*0df0*/  FFMA R8, R31, R0.reuse, R8 ;  /* 0x000000001f087223 */ /* 0x080fe20000000008 */
[-C--:B------:R-:W-:Y:S02]  /*0e00*/  FFMA R10, R13, R0.reuse, R10 ;  /* 0x000000000d0a7223 */ /* 0x080fe4000000000a */
[----:B------:R-:W-:Y:S01]  /*0e10*/  FFMA R11, R12, R0, R11 ;  /* 0x000000000c0b7223 */ /* 0x000fe2000000000b */
[----:B------:R-:W-:Y:S01]  /*0e20*/  FADD R8, -R3, R8 ;  /* 0x0000000803087221 */ /* 0x000fe20000000100 */
[----:B------:R-:W-:Y:S01]  /*0e30*/  FADD R9, -R32, R9 ;  /* 0x0000000920097221 */ /* 0x000fe20000000100 */
[----:B------:R-:W-:Y:S01]  /*0e40*/  FADD R10, -R33, R10 ;  /* 0x0000000a210a7221 */ /* 0x000fe20000000100 */
[----:B------:R-:W-:Y:S01]  /*0e50*/  FADD R11, -R34, R11 ;  /* 0x0000000b220b7221 */ /* 0x000fe20000000100 */
[-C--:B------:R-:W-:Y:S01]  /*0e60*/  FFMA R3, R8, R2.reuse, R3 ;  /* 0x0000000208037223 */ /* 0x080fe20000000003 */
[-C--:B------:R-:W-:Y:S01]  /*0e70*/  FFMA R32, R9, R2.reuse, R32 ;  /* 0x0000000209207223 */ /* 0x080fe20000000020 */
[-C--:B------:R-:W-:Y:S01]  /*0e80*/  FFMA R33, R10, R2.reuse, R33 ;  /* 0x000000020a217223 */ /* 0x080fe20000000021 */
[----:B------:R-:W-:Y:S01]  /*0e90*/  FFMA R2, R11, R2, R34 ;  /* 0x000000020b027223 */ /* 0x000fe20000000022 */
[----:B----4-:R-:W-:Y:S01]  /*0ea0*/  FADD R4, R24, R4 ;  /* 0x0000000418047221 */ /* 0x010fe20000000000 */
[----:B------:R-:W-:Y:S01]  /*0eb0*/  FADD R5, R25, R5 ;  /* 0x0000000519057221 */ /* 0x000fe20000000000 */
[----:B------:R-:W-:Y:S01]  /*0ec0*/  FADD R6, R26, R6 ;  /* 0x000000061a067221 */ /* 0x000fe20000000000 */
[----:B------:R-:W-:Y:S01]  /*0ed0*/  FADD R7, R27, R7 ;  /* 0x000000071b077221 */ /* 0x000fe20000000000 */
[----:B------:R-:W-:Y:S01]  /*0ee0*/  FADD R4, R19, R4 ;  /* 0x0000000413047221 */ /* 0x000fe20000000000 */
[----:B------:R-:W-:Y:S01]  /*0ef0*/  FADD R5, R16, R5 ;  /* 0x0000000510057221 */ /* 0x000fe20000000000 */
[----:B------:R-:W-:Y:S01]  /*0f00*/  FADD R6, R17, R6 ;  /* 0x0000000611067221 */ /* 0x000fe20000000000 */
[----:B------:R-:W-:Y:S01]  /*0f10*/  FADD R7, R18, R7 ;  /* 0x0000000712077221 */ /* 0x000fe20000000000 */
[----:B------:R-:W-:Y:S01]  /*0f20*/  BAR.SYNC.DEFER_BLOCKING 0x0 ;  /* 0x0000000000007b1d */ /* 0x000fe20000010000 */
[----:B--2---:R-:W-:Y:S01]  /*0f30*/  FADD R20, R24, R20 ;  /* 0x0000001418147221 */ /* 0x004fe20000000000 */
[----:B------:R-:W-:Y:S01]  /*0f40*/  FADD R21, R25, R21 ;  /* 0x0000001519157221 */ /* 0x000fe20000000000 */
[----:B------:R-:W-:Y:S01]  /*0f50*/  FADD R22, R26, R22 ;  /* 0x000000161a167221 */ /* 0x000fe20000000000 */
[----:B------:R-:W-:Y:S01]  /*0f60*/  FADD R23, R27, R23 ;  /* 0x000000171b177221 */ /* 0x000fe20000000000 */
[----:B------:R-:W-:Y:S01]  /*0f70*/  FADD R20, R3, R20 ;  /* 0x0000001403147221 */ /* 0x000fe20000000000 */
[----:B------:R-:W-:Y:S01]  /*0f80*/  FADD R21, R32, R21 ;  /* 0x0000001520157221 */ /* 0x000fe20000000000 */
[----:B------:R-:W-:Y:S01]  /*0f90*/  FADD R22, R33, R22 ;  /* 0x0000001621167221 */ /* 0x000fe20000000000 */
[----:B------:R-:W-:Y:S01]  /*0fa0*/  FADD R23, R2, R23 ;  /* 0x0000001702177221 */ /* 0x000fe20000000000 */
[----:B------:R0:W-:Y:S02]  /*0fb0*/  @!P1 STG.E.128 desc[UR4][R28.64], R4 ;  /* 0x000000041c009986 */ /* 0x0001e4000c101d04 */
[----:B0-----:R-:W-:Y:S05]  /*0fc0*/  @P0 EXIT ;  /* 0x000000000000094d */ /* 0x001fea0003800000 */
[----:B------:R-:W-:Y:S01]  /*0fd0*/  STG.E.128 desc[UR4][R36.64], R20 ;  /* 0x0000001424007986 */ /* 0x000fe2000c101d04 */
[----:B------:R-:W-:Y:S05]  /*0fe0*/  EXIT ;  /* 0x000000000000794d */ /* 0x000fea0003800000 */
.L_x_0:
[----:B------:R-:W-:-:S00]  /*0ff0*/  BRA `(.L_x_0) ;  /* 0xfffffffc00fc7947 */ /* 0x000fc0000383ffff */
[----:B------:R-:W-:-:S00]  /*1000*/  NOP ;  /* 0x0000000000007918 */ /* 0x000fc00000000000 */
[----:B------:R-:W-:-:S00]  /*1010*/  NOP ;  /* 0x0000000000007918 */ /* 0x000fc00000000000 */
[----:B------:R-:W-:-:S00]  /*1020*/  NOP ;  /* 0x0000000000007918 */ /* 0x000fc00000000000 */
[----:B------:R-:W-:-:S00]  /*1030*/  NOP ;  /* 0x0000000000007918 */ /* 0x000fc00000000000 */
[----:B------:R-:W-:-:S00]  /*1040*/  NOP ;  /* 0x0000000000007918 */ /* 0x000fc00000000000 */
[----:B------:R-:W-:-:S00]  /*1050*/  NOP ;  /* 0x0000000000007918 */ /* 0x000fc00000000000 */
[----:B------:R-:W-:-:S00]  /*1060*/  NOP ;  /* 0x0000000000007918 */ /* 0x000fc00000000000 */
[----:B------:R-:W-:-:S00]  /*1070*/  NOP ;  /* 0x0000000000007918 */ /* 0x000fc00000000000 */
.L_x_1:


//--------------------- .nv.constant0.triton_poi_fused__unsafe_index_add_convolution_mul_sub_75 --------------------------
	.section	.nv.constant0.triton_poi_fused__unsafe_index_add_convolution_mul_sub_75,"a",@progbits
	.sectionflags	@""
	.align	4
.nv.constant0.triton_poi_fused__unsafe_index_add_convolution_mul_sub_75:
	.zero		608
